	.headerflags	@"EF_CUDA_TEXMODE_UNIFIED EF_CUDA_64BIT_ADDRESS EF_CUDA_ACCELERATORS EF_CUDA_SM90 EF_CUDA_VIRTUAL_SM(EF_CUDA_SM90)"
	.elftype	@"ET_EXEC"


//--------------------- .nv.info                  --------------------------
	.section	.nv.info,"",@"SHT_CUDA_INFO"
	.align	4


	//----- nvinfo : EIATTR_REGCOUNT
	.align		4
        /*0000*/ 	.byte	0x04, 0x2f
        /*0002*/ 	.short	(.L_1 - .L_0)
	.align		4
.L_0:
        /*0004*/ 	.word	index@(triton_poi_fused_add_native_layer_norm_11)
        /*0008*/ 	.word	0x00000020


	//----- nvinfo : EIATTR_MIN_STACK_SIZE
	.align		4
.L_1:
        /*000c*/ 	.byte	0x04, 0x12
        /*000e*/ 	.short	(.L_3 - .L_2)
	.align		4
.L_2:
        /*0010*/ 	.word	index@(triton_poi_fused_add_native_layer_norm_11)
        /*0014*/ 	.word	0x00000000


	//----- nvinfo : EIATTR_FRAME_SIZE
	.align		4
.L_3:
        /*0018*/ 	.byte	0x04, 0x11
        /*001a*/ 	.short	(.L_5 - .L_4)
	.align		4
.L_4:
        /*001c*/ 	.word	index@(triton_poi_fused_add_native_layer_norm_11)
        /*0020*/ 	.word	0x00000000


	//----- nvinfo : EIATTR_MIN_STACK_SIZE
	.align		4
.L_5:
        /*0024*/ 	.byte	0x04, 0x12
        /*0026*/ 	.short	(.L_7 - .L_6)
	.align		4
.L_6:
        /*0028*/ 	.word	index@(triton_poi_fused_add_native_layer_norm_11)
        /*002c*/ 	.word	0x00000000
.L_7:


//--------------------- .nv.info.triton_poi_fused_add_native_layer_norm_11 --------------------------
	.section	.nv.info.triton_poi_fused_add_native_layer_norm_11,"",@"SHT_CUDA_INFO"
	.sectionflags	@""
	.align	4


	//----- nvinfo : EIATTR_CUDA_API_VERSION
	.align		4
        /*0000*/ 	.byte	0x04, 0x37
        /*0002*/ 	.short	(.L_9 - .L_8)
.L_8:
        /*0004*/ 	.word	0x0000007c


	//----- nvinfo : EIATTR_KPARAM_INFO
	.align		4
.L_9:
        /*0008*/ 	.byte	0x04, 0x17
        /*000a*/ 	.short	(.L_11 - .L_10)
.L_10:
        /*000c*/ 	.word	0x00000000
        /*0010*/ 	.short	0x0007
        /*0012*/ 	.short	0x0038
        /*0014*/ 	.byte	0x00, 0xf0, 0x11, 0x00


	//----- nvinfo : EIATTR_KPARAM_INFO
	.align		4
.L_11:
        /*0018*/ 	.byte	0x04, 0x17
        /*001a*/ 	.short	(.L_13 - .L_12)
.L_12:
        /*001c*/ 	.word	0x00000000
        /*0020*/ 	.short	0x0006
        /*0022*/ 	.short	0x0030
        /*0024*/ 	.byte	0x00, 0xf4, 0x21, 0x00


	//----- nvinfo : EIATTR_KPARAM_INFO
	.align		4
.L_13:
        /*0028*/ 	.byte	0x04, 0x17
        /*002a*/ 	.short	(.L_15 - .L_14)
.L_14:
        /*002c*/ 	.word	0x00000000
        /*0030*/ 	.short	0x0005
        /*0032*/ 	.short	0x0028
        /*0034*/ 	.byte	0x00, 0xf4, 0x21, 0x00


	//----- nvinfo : EIATTR_KPARAM_INFO
	.align		4
.L_15:
        /*0038*/ 	.byte	0x04, 0x17
        /*003a*/ 	.short	(.L_17 - .L_16)
.L_16:
        /*003c*/ 	.word	0x00000000
        /*0040*/ 	.short	0x0004
        /*0042*/ 	.short	0x0020
        /*0044*/ 	.byte	0x00, 0xf4, 0x21, 0x00


	//----- nvinfo : EIATTR_KPARAM_INFO
	.align		4
.L_17:
        /*0048*/ 	.byte	0x04, 0x17
        /*004a*/ 	.short	(.L_19 - .L_18)
.L_18:
        /*004c*/ 	.word	0x00000000
        /*0050*/ 	.short	0x0003
        /*0052*/ 	.short	0x0018
        /*0054*/ 	.byte	0x00, 0xf4, 0x21, 0x00


	//----- nvinfo : EIATTR_KPARAM_INFO
	.align		4
.L_19:
        /*0058*/ 	.byte	0x04, 0x17
        /*005a*/ 	.short	(.L_21 - .L_20)
.L_20:
        /*005c*/ 	.word	0x00000000
        /*0060*/ 	.short	0x0002
        /*0062*/ 	.short	0x0010
        /*0064*/ 	.byte	0x00, 0xf4, 0x21, 0x00


	//----- nvinfo : EIATTR_KPARAM_INFO
	.align		4
.L_21:
        /*0068*/ 	.byte	0x04, 0x17
        /*006a*/ 	.short	(.L_23 - .L_22)
.L_22:
        /*006c*/ 	.word	0x00000000
        /*0070*/ 	.short	0x0001
        /*0072*/ 	.short	0x0008
        /*0074*/ 	.byte	0x00, 0xf4, 0x21, 0x00


	//----- nvinfo : EIATTR_KPARAM_INFO
	.align		4
.L_23:
        /*0078*/ 	.byte	0x04, 0x17
        /*007a*/ 	.short	(.L_25 - .L_24)
.L_24:
        /*007c*/ 	.word	0x00000000
        /*0080*/ 	.short	0x0000
        /*0082*/ 	.short	0x0000
        /*0084*/ 	.byte	0x00, 0xf4, 0x21, 0x00


	//----- nvinfo : EIATTR_SPARSE_MMA_MASK
	.align		4
.L_25:
        /*0088*/ 	.byte	0x03, 0x50
        /*008a*/ 	.short	0x0000


	//----- nvinfo : EIATTR_MAXREG_COUNT
	.align		4
        /*008c*/ 	.byte	0x03, 0x1b
        /*008e*/ 	.short	0x00ff


	//----- nvinfo : EIATTR_EXIT_INSTR_OFFSETS
	.align		4
        /*0090*/ 	.byte	0x04, 0x1c
        /*0092*/ 	.short	(.L_27 - .L_26)


	//   ....[0]....
.L_26:
        /*0094*/ 	.word	0x00000370


	//   ....[1]....
        /*0098*/ 	.word	0x00000390


	//----- nvinfo : EIATTR_REQNTID
	.align		4
.L_27:
        /*009c*/ 	.byte	0x04, 0x10
        /*009e*/ 	.short	(.L_29 - .L_28)
.L_28:
        /*00a0*/ 	.word	0x00000020
        /*00a4*/ 	.word	0x00000001
        /*00a8*/ 	.word	0x00000001


	//----- nvinfo : EIATTR_CBANK_PARAM_SIZE
	.align		4
.L_29:
        /*00ac*/ 	.byte	0x03, 0x19
        /*00ae*/ 	.short	0x003c


	//----- nvinfo : EIATTR_PARAM_CBANK
	.align		4
        /*00b0*/ 	.byte	0x04, 0x0a
        /*00b2*/ 	.short	(.L_31 - .L_30)
	.align		4
.L_30:
        /*00b4*/ 	.word	index@(.nv.constant0.triton_poi_fused_add_native_layer_norm_11)
        /*00b8*/ 	.short	0x0210
        /*00ba*/ 	.short	0x003c


	//----- nvinfo : EIATTR_SW_WAR
	.align		4
.L_31:
        /*00bc*/ 	.byte	0x04, 0x36
        /*00be*/ 	.short	(.L_33 - .L_32)
.L_32:
        /*00c0*/ 	.word	0x00000008
.L_33:


//--------------------- .nv.callgraph             --------------------------
	.section	.nv.callgraph,"",@"SHT_CUDA_CALLGRAPH"
	.align	4
	.sectionentsize	8
	.align		4
        /*0000*/ 	.word	0x00000000
	.align		4
        /*0004*/ 	.word	0xffffffff
	.align		4
        /*0008*/ 	.word	0x00000000
	.align		4
        /*000c*/ 	.word	0xfffffffe
	.align		4
        /*0010*/ 	.word	0x00000000
	.align		4
        /*0014*/ 	.word	0xfffffffd
	.align		4
        /*0018*/ 	.word	0x00000000
	.align		4
        /*001c*/ 	.word	0xfffffffc


//--------------------- .text.triton_poi_fused_add_native_layer_norm_11 --------------------------
	.section	.text.triton_poi_fused_add_native_layer_norm_11,"ax",@progbits
	.align	128
        .global         triton_poi_fused_add_native_layer_norm_11
        .type           triton_poi_fused_add_native_layer_norm_11,@function
        .size           triton_poi_fused_add_native_layer_norm_11,(.L_x_1 - triton_poi_fused_add_native_layer_norm_11)
        .other          triton_poi_fused_add_native_layer_norm_11,@"STO_CUDA_ENTRY STV_DEFAULT"
triton_poi_fused_add_native_layer_norm_11:
.text.triton_poi_fused_add_native_layer_norm_11:
[----:B------:R-:W0:Y:S01]  /*0000*/  LDC R1, c[0x0][0x28] ;  /* 0x00000a00ff017b82 */ /* 0x000e220000000800 */
[----:B------:R-:W1:Y:S07]  /*0010*/  S2R R0, SR_TID.X ;  /* 0x0000000000007919 */ /* 0x000e6e0000002100 */
[----:B------:R-:W2:Y:S01]  /*0020*/  LDC.64 R4, c[0x0][0x220] ;  /* 0x00008800ff047b82 */ /* 0x000ea20000000a00 */
[----:B------:R-:W-:Y:S01]  /*0030*/  HFMA2.MMA R23, -RZ, RZ, 0, 0 ;  /* 0x00000000ff177435 */ /* 0x000fe200000001ff */
[----:B------:R-:W-:Y:S01]  /*0040*/  MOV R16, RZ ;  /* 0x000000ff00107202 */ /* 0x000fe20000000f00 */
[----:B------:R-:W3:Y:S01]  /*0050*/  S2R R17, SR_CTAID.X ;  /* 0x0000000000117919 */ /* 0x000ee20000002500 */
[----:B------:R-:W-:-:S04]  /*0060*/  ULDC.64 UR4, c[0x0][0x208] ;  /* 0x0000820000047ab9 */ /* 0x000fc80000000a00 */
[----:B------:R-:W4:Y:S08]  /*0070*/  LDC.64 R6, c[0x0][0x228] ;  /* 0x00008a00ff067b82 */ /* 0x000f300000000a00 */
[----:B------:R-:W5:Y:S08]  /*0080*/  LDC.64 R2, c[0x0][0x218] ;  /* 0x00008600ff027b82 */ /* 0x000f700000000a00 */
[----:B------:R-:W5:Y:S01]  /*0090*/  LDC.64 R8, c[0x0][0x230] ;  /* 0x00008c00ff087b82 */ /* 0x000f620000000a00 */
[----:B-1----:R-:W-:-:S07]  /*00a0*/  SHF.L.U32 R0, R0, 0x1, RZ ;  /* 0x0000000100007819 */ /* 0x002fce00000006ff */
[----:B------:R-:W1:Y:S01]  /*00b0*/  LDC.64 R10, c[0x0][0x238] ;  /* 0x00008e00ff0a7b82 */ /* 0x000e620000000a00 */
[----:B------:R-:W-:-:S04]  /*00c0*/  LOP3.LUT R0, R0, 0x3e, RZ, 0xc0, !PT ;  /* 0x0000003e00007812 */ /* 0x000fc800078ec0ff */
[----:B---3--:R-:W-:-:S03]  /*00d0*/  LEA R17, R17, R0, 0x6 ;  /* 0x0000000011117211 */ /* 0x008fc600078e30ff */
[----:B------:R-:W3:Y:S01]  /*00e0*/  LDC.64 R14, c[0x0][0x240] ;  /* 0x00009000ff0e7b82 */ /* 0x000ee20000000a00 */
[----:B------:R-:W-:Y:S02]  /*00f0*/  SHF.R.S32.HI R0, RZ, 0x1f, R17 ;  /* 0x0000001fff007819 */ /* 0x000fe40000011411 */
[----:B------:R-:W-:Y:S02]  /*0100*/  ISETP.GE.AND P0, PT, R17, 0x40, PT ;  /* 0x000000401100780c */ /* 0x000fe40003f06270 */
[----:B------:R-:W-:-:S03]  /*0110*/  LEA.HI R0, R0, R17, RZ, 0x2 ;  /* 0x0000001100007211 */ /* 0x000fc600078f10ff */
[----:B------:R-:W3:Y:S01]  /*0120*/  LDC.64 R12, c[0x0][0x210] ;  /* 0x00008400ff0c7b82 */ /* 0x000ee20000000a00 */
[----:B------:R-:W-:Y:S02]  /*0130*/  SHF.R.S32.HI R19, RZ, 0x2, R0 ;  /* 0x00000002ff137819 */ /* 0x000fe40000011400 */
[----:B------:R-:W-:-:S03]  /*0140*/  LOP3.LUT R0, R0, 0xfffffffc, RZ, 0xc0, !PT ;  /* 0xfffffffc00007812 */ /* 0x000fc600078ec0ff */
[C---:B--2---:R-:W-:Y:S01]  /*0150*/  IMAD.WIDE R4, R19.reuse, 0x4, R4 ;  /* 0x0000000413047825 */ /* 0x044fe200078e0204 */
[----:B------:R-:W-:Y:S01]  /*0160*/  IADD3 R21, R17, -R0, RZ ;  /* 0x8000000011157210 */ /* 0x000fe20007ffe0ff */
[----:B------:R-:W-:Y:S02]  /*0170*/  HFMA2.MMA R0, -RZ, RZ, 0, 0 ;  /* 0x00000000ff007435 */ /* 0x000fe400000001ff */
[----:B----4-:R-:W-:Y:S01]  /*0180*/  IMAD.WIDE R6, R19, 0x4, R6 ;  /* 0x0000000413067825 */ /* 0x010fe200078e0206 */
[----:B------:R-:W-:Y:S01]  /*0190*/  CS2R R18, SRZ ;  /* 0x0000000000127805 */ /* 0x000fe2000001ff00 */
[----:B------:R-:W2:Y:S02]  /*01a0*/  @!P0 LDG.E.EL R23, desc[UR4][R4.64] ;  /* 0x0000000404178981 */ /* 0x000ea4000c2e1900 */
[----:B-----5:R-:W-:Y:S02]  /*01b0*/  IMAD.WIDE R2, R17, 0x4, R2 ;  /* 0x0000000411027825 */ /* 0x020fe400078e0202 */
[----:B------:R4:W5:Y:S01]  /*01c0*/  @!P0 LDG.E.EL R16, desc[UR4][R4.64] ;  /* 0x0000000404108981 */ /* 0x000962000c2e1900 */
[----:B------:R-:W-:Y:S01]  /*01d0*/  CS2R R24, SRZ ;  /* 0x0000000000187805 */ /* 0x000fe2000001ff00 */
[----:B0-----:R-:W-:-:S02]  /*01e0*/  IMAD.WIDE R8, R21, 0x4, R8 ;  /* 0x0000000415087825 */ /* 0x001fc400078e0208 */
[----:B------:R-:W2:Y:S01]  /*01f0*/  @!P0 LDG.E.64 R18, desc[UR4][R2.64] ;  /* 0x0000000402128981 */ /* 0x000ea2000c1e1b00 */
[----:B------:R-:W-:Y:S01]  /*0200*/  CS2R R28, SRZ ;  /* 0x00000000001c7805 */ /* 0x000fe2000001ff00 */
[C---:B-1----:R-:W-:Y:S01]  /*0210*/  IMAD.WIDE R10, R21.reuse, 0x4, R10 ;  /* 0x00000004150a7825 */ /* 0x042fe200078e020a */
[----:B------:R-:W-:Y:S01]  /*0220*/  CS2R R26, SRZ ;  /* 0x00000000001a7805 */ /* 0x000fe2000001ff00 */
[----:B------:R-:W5:Y:S01]  /*0230*/  @!P0 LDG.E.EL R0, desc[UR4][R6.64] ;  /* 0x0000000406008981 */ /* 0x000f62000c2e1900 */
[----:B----4-:R-:W-:Y:S01]  /*0240*/  MOV R4, RZ ;  /* 0x000000ff00047202 */ /* 0x010fe20000000f00 */
[----:B---3--:R-:W-:Y:S01]  /*0250*/  IMAD.WIDE R14, R21, 0x4, R14 ;  /* 0x00000004150e7825 */ /* 0x008fe200078e020e */
[----:B------:R-:W-:Y:S01]  /*0260*/  CS2R R20, SRZ ;  /* 0x0000000000147805 */ /* 0x000fe2000001ff00 */
[----:B------:R-:W3:Y:S02]  /*0270*/  @!P0 LDG.E.EL.64 R24, desc[UR4][R10.64] ;  /* 0x000000040a188981 */ /* 0x000ee4000c2e1b00 */
[----:B------:R-:W-:-:S02]  /*0280*/  IMAD.WIDE R12, R17, 0x4, R12 ;  /* 0x00000004110c7825 */ /* 0x000fc400078e020c */
[----:B------:R-:W4:Y:S04]  /*0290*/  @!P0 LDG.E.EL R4, desc[UR4][R6.64] ;  /* 0x0000000406048981 */ /* 0x000f28000c2e1900 */
[----:B------:R-:W3:Y:S04]  /*02a0*/  @!P0 LDG.E.EL.64 R20, desc[UR4][R8.64] ;  /* 0x0000000408148981 */ /* 0x000ee8000c2e1b00 */
[----:B------:R-:W3:Y:S04]  /*02b0*/  @!P0 LDG.E.EL.64 R28, desc[UR4][R14.64] ;  /* 0x000000040e1c8981 */ /* 0x000ee8000c2e1b00 */
[----:B------:R-:W3:Y:S01]  /*02c0*/  @!P0 LDG.E.64 R26, desc[UR4][R12.64] ;  /* 0x000000040c1a8981 */ /* 0x000ee2000c1e1b00 */
[----:B--2---:R-:W-:Y:S01]  /*02d0*/  FADD R23, -R23, R18 ;  /* 0x0000001217177221 */ /* 0x004fe20000000100 */
[----:B-----5:R-:W-:-:S03]  /*02e0*/  FADD R19, -R16, R19 ;  /* 0x0000001310137221 */ /* 0x020fc60000000100 */
[----:B------:R-:W-:Y:S01]  /*02f0*/  FMUL R23, R23, R0 ;  /* 0x0000000017177220 */ /* 0x000fe20000400000 */
[----:B----4-:R-:W-:-:S03]  /*0300*/  FMUL R4, R19, R4 ;  /* 0x0000000413047220 */ /* 0x010fc60000400000 */
[----:B---3--:R-:W-:Y:S01]  /*0310*/  FFMA R20, R23, R20, R24 ;  /* 0x0000001417147223 */ /* 0x008fe20000000018 */
[----:B------:R-:W-:Y:S01]  /*0320*/  FFMA R4, R4, R21, R25 ;  /* 0x0000001504047223 */ /* 0x000fe20000000019 */
[----:B------:R-:W-:Y:S01]  /*0330*/  FADD R3, R28, R26 ;  /* 0x0000001a1c037221 */ /* 0x000fe20000000000 */
[----:B------:R-:W-:-:S03]  /*0340*/  FADD R27, R29, R27 ;  /* 0x0000001b1d1b7221 */ /* 0x000fc60000000000 */
[----:B------:R-:W-:Y:S01]  /*0350*/  FADD R20, R20, R3 ;  /* 0x0000000314147221 */ /* 0x000fe20000000000 */
[----:B------:R-:W-:Y:S01]  /*0360*/  FADD R21, R4, R27 ;  /* 0x0000001b04157221 */ /* 0x000fe20000000000 */
[----:B------:R-:W-:Y:S06]  /*0370*/  @P0 EXIT ;  /* 0x000000000000094d */ /* 0x000fec0003800000 */
[----:B------:R-:W-:Y:S01]  /*0380*/  STG.E.64 desc[UR4][R12.64], R20 ;  /* 0x000000140c007986 */ /* 0x000fe2000c101b04 */
[----:B------:R-:W-:Y:S05]  /*0390*/  EXIT ;  /* 0x000000000000794d */ /* 0x000fea0003800000 */
.L_x_0:
[----:B------:R-:W-:-:S00]  /*03a0*/  BRA `(.L_x_0) ;  /* 0xfffffffc00fc7947 */ /* 0x000fc0000383ffff */
[----:B------:R-:W-:-:S00]  /*03b0*/  NOP ;  /* 0x0000000000007918 */ /* 0x000fc00000000000 */
        /* <DEDUP_REMOVED lines=12> */
.L_x_1:


//--------------------- .nv.constant0.triton_poi_fused_add_native_layer_norm_11 --------------------------
	.section	.nv.constant0.triton_poi_fused_add_native_layer_norm_11,"a",@progbits
	.sectionflags	@""
	.align	4
.nv.constant0.triton_poi_fused_add_native_layer_norm_11:
	.zero		588
